//
// Generated by NVIDIA NVVM Compiler
//
// Compiler Build ID: CL-36424714
// Cuda compilation tools, release 13.0, V13.0.88
// Based on NVVM 20.0.0
//

.version 9.0
.target sm_100
.address_size 64

	// .globl	_Z7mat_mulPfS_S_i
// _ZZ7mat_mulPfS_S_iE2s1 has been demoted
// _ZZ7mat_mulPfS_S_iE2s2 has been demoted

.visible .entry _Z7mat_mulPfS_S_i(
	.param .u64 .ptr .align 1 _Z7mat_mulPfS_S_i_param_0,
	.param .u64 .ptr .align 1 _Z7mat_mulPfS_S_i_param_1,
	.param .u64 .ptr .align 1 _Z7mat_mulPfS_S_i_param_2,
	.param .u32 _Z7mat_mulPfS_S_i_param_3
)
{
	.reg .pred 	%p<2>;
	.reg .b32 	%r<14>;
	.reg .b32 	%f<13>;
	.reg .b64 	%rd<13>;
	// demoted variable
	.shared .align 4 .b8 _ZZ7mat_mulPfS_S_iE2s1[8];
	// demoted variable
	.shared .align 4 .b8 _ZZ7mat_mulPfS_S_iE2s2[8];
	ld.param.u64 	%rd1, [_Z7mat_mulPfS_S_i_param_0];
	ld.param.u64 	%rd2, [_Z7mat_mulPfS_S_i_param_1];
	ld.param.u64 	%rd3, [_Z7mat_mulPfS_S_i_param_2];
	ld.param.u32 	%r4, [_Z7mat_mulPfS_S_i_param_3];
	mov.u32 	%r5, %ntid.x;
	mov.u32 	%r6, %ctaid.x;
	mov.u32 	%r1, %tid.x;
	mad.lo.s32 	%r2, %r5, %r6, %r1;
	mov.b32 	%r7, 1;
	shl.b32 	%r3, %r7, %r4;
	and.b32  	%r8, %r3, %r2;
	setp.ne.s32 	%p1, %r8, 0;
	@%p1 bra 	$L__BB0_2;
	cvta.to.global.u64 	%rd4, %rd3;
	cvta.to.global.u64 	%rd5, %rd1;
	cvta.to.global.u64 	%rd6, %rd2;
	mul.wide.s32 	%rd7, %r2, 4;
	add.s64 	%rd8, %rd6, %rd7;
	shl.b32 	%r9, %r1, 2;
	mov.u32 	%r10, _ZZ7mat_mulPfS_S_iE2s1;
	add.s32 	%r11, %r10, %r9;
	ld.global.f32 	%f1, [%rd8];
	ld.global.f32 	%f2, [%rd5+8];
	mul.f32 	%f3, %f2, %f1;
	st.shared.f32 	[%r11], %f3;
	bar.sync 	0;
	mul.wide.s32 	%rd9, %r3, 4;
	add.s64 	%rd10, %rd8, %rd9;
	mov.u32 	%r12, _ZZ7mat_mulPfS_S_iE2s2;
	add.s32 	%r13, %r12, %r9;
	ld.global.f32 	%f4, [%rd10];
	ld.global.f32 	%f5, [%rd5+12];
	mul.f32 	%f6, %f5, %f4;
	st.shared.f32 	[%r13], %f6;
	bar.sync 	0;
	ld.shared.f32 	%f7, [_ZZ7mat_mulPfS_S_iE2s1];
	ld.shared.f32 	%f8, [_ZZ7mat_mulPfS_S_iE2s2];
	add.f32 	%f9, %f7, %f8;
	add.s64 	%rd11, %rd4, %rd7;
	st.global.f32 	[%rd11], %f9;
	ld.shared.f32 	%f10, [_ZZ7mat_mulPfS_S_iE2s1+4];
	ld.shared.f32 	%f11, [_ZZ7mat_mulPfS_S_iE2s2+4];
	add.f32 	%f12, %f10, %f11;
	add.s64 	%rd12, %rd11, %rd9;
	st.global.f32 	[%rd12], %f12;
$L__BB0_2:
	ret;

}


// ===== COMPILED SASS (sm_100) =====

	.target	sm_100

	.elftype	@"ET_EXEC"


//--------------------- .note.nv.tkinfo           --------------------------
	.section	.note.nv.tkinfo,"",@"SHT_NOTE"
	.sectionflags	@"SHF_NOTE_NV_TKINFO"
	.tkinfo
        /*0018*/ 	.word	0x00000002
        /*0030*/ 	.string	""
        /*0030*/ 	.string	"ptxas"
        /*0030*/ 	.string	"Cuda compilation tools, release 13.0, V13.0.88"
        /*0030*/ 	.string	"Build cuda_13.0.r13.0/compiler.36424714_0"
        /*0030*/ 	.string	"-arch sm_100 -m 64 "



//--------------------- .note.nv.cuinfo           --------------------------
	.section	.note.nv.cuinfo,"",@"SHT_NOTE"
	.sectionflags	@"SHF_NOTE_NV_CUINFO"
        /*0018*/ 	.short	0x0002
        /*001a*/ 	.short	0x0064
        /*001c*/ 	.short	0x0082
	.zero		2


//--------------------- .nv.info                  --------------------------
	.section	.nv.info,"",@"SHT_CUDA_INFO"
	.align	4


	//----- nvinfo : EIATTR_REGCOUNT
	.align		4
        /*0000*/ 	.byte	0x04, 0x2f
        /*0002*/ 	.short	(.L_1 - .L_0)
	.align		4
.L_0:
        /*0004*/ 	.word	index@(_Z7mat_mulPfS_S_i)
        /*0008*/ 	.word	0x00000016


	//----- nvinfo : EIATTR_FRAME_SIZE
	.align		4
.L_1:
        /*000c*/ 	.byte	0x04, 0x11
        /*000e*/ 	.short	(.L_3 - .L_2)
	.align		4
.L_2:
        /*0010*/ 	.word	index@(_Z7mat_mulPfS_S_i)
        /*0014*/ 	.word	0x00000000


	//----- nvinfo : EIATTR_MIN_STACK_SIZE
	.align		4
.L_3:
        /*0018*/ 	.byte	0x04, 0x12
        /*001a*/ 	.short	(.L_5 - .L_4)
	.align		4
.L_4:
        /*001c*/ 	.word	index@(_Z7mat_mulPfS_S_i)
        /*0020*/ 	.word	0x00000000
.L_5:


//--------------------- .nv.compat                --------------------------
	.section	.nv.compat,"",@"SHT_CUDA_COMPAT_INFO"
	.align	4
        /*0000*/ 	.byte	0x02, 0x09, 0x00, 0x00, 0x02, 0x02, 0x01, 0x00, 0x02, 0x05, 0x05, 0x00, 0x03, 0x07, 0x01, 0x01
        /*0010*/ 	.byte	0x02, 0x03, 0x00, 0x00, 0x02, 0x06, 0x01, 0x00, 0x04, 0x0b, 0x08, 0x00, 0x09, 0x00, 0x00, 0x00
        /*0020*/ 	.byte	0x00, 0x00, 0x00, 0x00


//--------------------- .nv.info._Z7mat_mulPfS_S_i --------------------------
	.section	.nv.info._Z7mat_mulPfS_S_i,"",@"SHT_CUDA_INFO"
	.sectionflags	@""
	.align	4


	//----- nvinfo : EIATTR_CUDA_API_VERSION
	.align		4
        /*0000*/ 	.byte	0x04, 0x37
        /*0002*/ 	.short	(.L_7 - .L_6)
.L_6:
        /*0004*/ 	.word	0x00000082


	//----- nvinfo : EIATTR_KPARAM_INFO
	.align		4
.L_7:
        /*0008*/ 	.byte	0x04, 0x17
        /*000a*/ 	.short	(.L_9 - .L_8)
.L_8:
        /*000c*/ 	.word	0x00000000
        /*0010*/ 	.short	0x0003
        /*0012*/ 	.short	0x0018
        /*0014*/ 	.byte	0x00, 0xf0, 0x11, 0x00


	//----- nvinfo : EIATTR_KPARAM_INFO
	.align		4
.L_9:
        /*0018*/ 	.byte	0x04, 0x17
        /*001a*/ 	.short	(.L_11 - .L_10)
.L_10:
        /*001c*/ 	.word	0x00000000
        /*0020*/ 	.short	0x0002
        /*0022*/ 	.short	0x0010
        /*0024*/ 	.byte	0x00, 0xf5, 0x21, 0x00


	//----- nvinfo : EIATTR_KPARAM_INFO
	.align		4
.L_11:
        /*0028*/ 	.byte	0x04, 0x17
        /*002a*/ 	.short	(.L_13 - .L_12)
.L_12:
        /*002c*/ 	.word	0x00000000
        /*0030*/ 	.short	0x0001
        /*0032*/ 	.short	0x0008
        /*0034*/ 	.byte	0x00, 0xf5, 0x21, 0x00


	//----- nvinfo : EIATTR_KPARAM_INFO
	.align		4
.L_13:
        /*0038*/ 	.byte	0x04, 0x17
        /*003a*/ 	.short	(.L_15 - .L_14)
.L_14:
        /*003c*/ 	.word	0x00000000
        /*0040*/ 	.short	0x0000
        /*0042*/ 	.short	0x0000
        /*0044*/ 	.byte	0x00, 0xf5, 0x21, 0x00


	//----- nvinfo : EIATTR_SPARSE_MMA_MASK
	.align		4
.L_15:
        /*0048*/ 	.byte	0x03, 0x50
        /*004a*/ 	.short	0x0000


	//----- nvinfo : EIATTR_MAXREG_COUNT
	.align		4
        /*004c*/ 	.byte	0x03, 0x1b
        /*004e*/ 	.short	0x00ff


	//----- nvinfo : EIATTR_NUM_BARRIERS
	.align		4
        /*0050*/ 	.byte	0x02, 0x4c
        /*0052*/ 	.byte	0x01
	.zero		1


	//----- nvinfo : EIATTR_MERCURY_ISA_VERSION
	.align		4
        /*0054*/ 	.byte	0x03, 0x5f
        /*0056*/ 	.short	0x0101


	//----- nvinfo : EIATTR_VRC_CTA_INIT_COUNT
	.align		4
        /*0058*/ 	.byte	0x02, 0x4a
	.zero		1
	.zero		1


	//----- nvinfo : EIATTR_EXIT_INSTR_OFFSETS
	.align		4
        /*005c*/ 	.byte	0x04, 0x1c
        /*005e*/ 	.short	(.L_17 - .L_16)


	//   ....[0]....
.L_16:
        /*0060*/ 	.word	0x00000090


	//   ....[1]....
        /*0064*/ 	.word	0x00000280


	//----- nvinfo : EIATTR_CBANK_PARAM_SIZE
	.align		4
.L_17:
        /*0068*/ 	.byte	0x03, 0x19
        /*006a*/ 	.short	0x001c


	//----- nvinfo : EIATTR_PARAM_CBANK
	.align		4
        /*006c*/ 	.byte	0x04, 0x0a
        /*006e*/ 	.short	(.L_19 - .L_18)
	.align		4
.L_18:
        /*0070*/ 	.word	index@(.nv.constant0._Z7mat_mulPfS_S_i)
        /*0074*/ 	.short	0x0380
        /*0076*/ 	.short	0x001c


	//----- nvinfo : EIATTR_SW_WAR
	.align		4
.L_19:
        /*0078*/ 	.byte	0x04, 0x36
        /*007a*/ 	.short	(.L_21 - .L_20)
.L_20:
        /*007c*/ 	.word	0x00000008
.L_21:


//--------------------- .nv.callgraph             --------------------------
	.section	.nv.callgraph,"",@"SHT_CUDA_CALLGRAPH"
	.align	4
	.sectionentsize	8
	.align		4
        /*0000*/ 	.word	0x00000000
	.align		4
        /*0004*/ 	.word	0xffffffff
	.align		4
        /*0008*/ 	.word	0x00000000
	.align		4
        /*000c*/ 	.word	0xfffffffe
	.align		4
        /*0010*/ 	.word	0x00000000
	.align		4
        /*0014*/ 	.word	0xfffffffd
	.align		4
        /*0018*/ 	.word	0x00000000
	.align		4
        /*001c*/ 	.word	0xfffffffc


//--------------------- .text._Z7mat_mulPfS_S_i   --------------------------
	.section	.text._Z7mat_mulPfS_S_i,"ax",@progbits
	.align	128
        .global         _Z7mat_mulPfS_S_i
        .type           _Z7mat_mulPfS_S_i,@function
        .size           _Z7mat_mulPfS_S_i,(.L_x_1 - _Z7mat_mulPfS_S_i)
        .other          _Z7mat_mulPfS_S_i,@"STO_CUDA_ENTRY STV_DEFAULT"
_Z7mat_mulPfS_S_i:
.text._Z7mat_mulPfS_S_i:
[----:B------:R-:W-:Y:S01]  /*0000*/  LDC R1, c[0x0][0x37c] ;  /* 0x0000df00ff017b82 */ /* 0x000fe20000000800 */
[----:B------:R-:W0:Y:S01]  /*0010*/  S2R R13, SR_CTAID.X ;  /* 0x00000000000d7919 */ /* 0x000e220000002500 */
[----:B------:R-:W0:Y:S01]  /*0020*/  LDCU UR4, c[0x0][0x360] ;  /* 0x00006c00ff0477ac */ /* 0x000e220008000800 */
[----:B------:R-:W-:Y:S01]  /*0030*/  HFMA2 R15, -RZ, RZ, 0, 5.9604644775390625e-08 ;  /* 0x00000001ff0f7431 */ /* 0x000fe200000001ff */
[----:B------:R-:W0:Y:S01]  /*0040*/  S2R R12, SR_TID.X ;  /* 0x00000000000c7919 */ /* 0x000e220000002100 */
[----:B------:R-:W1:Y:S03]  /*0050*/  LDCU UR5, c[0x0][0x398] ;  /* 0x00007300ff0577ac */ /* 0x000e660008000800 */
[----:B-1----:R-:W-:Y:S01]  /*0060*/  SHF.L.U32 R15, R15, UR5, RZ ;  /* 0x000000050f0f7c19 */ /* 0x002fe200080006ff */
[----:B0-----:R-:W-:-:S05]  /*0070*/  IMAD R13, R13, UR4, R12 ;  /* 0x000000040d0d7c24 */ /* 0x001fca000f8e020c */
[----:B------:R-:W-:-:S13]  /*0080*/  LOP3.LUT P0, RZ, R15, R13, RZ, 0xc0, !PT ;  /* 0x0000000d0fff7212 */ /* 0x000fda000780c0ff */
[----:B------:R-:W-:Y:S05]  /*0090*/  @P0 EXIT ;  /* 0x000000000000094d */ /* 0x000fea0003800000 */
[----:B------:R-:W0:Y:S01]  /*00a0*/  LDC.64 R2, c[0x0][0x388] ;  /* 0x0000e200ff027b82 */ /* 0x000e220000000a00 */
[----:B------:R-:W1:Y:S07]  /*00b0*/  LDCU.64 UR8, c[0x0][0x358] ;  /* 0x00006b00ff0877ac */ /* 0x000e6e0008000a00 */
[----:B------:R-:W2:Y:S01]  /*00c0*/  LDC.64 R10, c[0x0][0x380] ;  /* 0x0000e000ff0a7b82 */ /* 0x000ea20000000a00 */
[----:B0-----:R-:W-:-:S05]  /*00d0*/  IMAD.WIDE R2, R13, 0x4, R2 ;  /* 0x000000040d027825 */ /* 0x001fca00078e0202 */
[----:B-1----:R-:W3:Y:S04]  /*00e0*/  LDG.E R4, desc[UR8][R2.64] ;  /* 0x0000000802047981 */ /* 0x002ee8000c1e1900 */
[----:B--2---:R-:W3:Y:S01]  /*00f0*/  LDG.E R5, desc[UR8][R10.64+0x8] ;  /* 0x000008080a057981 */ /* 0x004ee2000c1e1900 */
[----:B------:R-:W0:Y:S01]  /*0100*/  S2UR UR5, SR_CgaCtaId ;  /* 0x00000000000579c3 */ /* 0x000e220000008800 */
[----:B------:R-:W-:Y:S02]  /*0110*/  UMOV UR4, 0x400 ;  /* 0x0000040000047882 */ /* 0x000fe40000000000 */
[----:B0-----:R-:W-:-:S06]  /*0120*/  ULEA UR6, UR5, UR4, 0x18 ;  /* 0x0000000405067291 */ /* 0x001fcc000f8ec0ff */
[----:B------:R-:W-:Y:S01]  /*0130*/  LEA R0, R12, UR6, 0x2 ;  /* 0x000000060c007c11 */ /* 0x000fe2000f8e10ff */
[----:B------:R-:W-:-:S04]  /*0140*/  IMAD.WIDE R8, R15, 0x4, R2 ;  /* 0x000000040f087825 */ /* 0x000fc800078e0202 */
[----:B---3--:R-:W-:Y:S01]  /*0150*/  FMUL R17, R4, R5 ;  /* 0x0000000504117220 */ /* 0x008fe20000400000 */
[----:B------:R-:W-:Y:S01]  /*0160*/  UIADD3 UR4, UPT, UPT, UR4, 0x8, URZ ;  /* 0x0000000804047890 */ /* 0x000fe2000fffe0ff */
[----:B------:R-:W0:Y:S03]  /*0170*/  LDC.64 R2, c[0x0][0x390] ;  /* 0x0000e400ff027b82 */ /* 0x000e260000000a00 */
[----:B------:R-:W-:Y:S05]  /*0180*/  STS [R0], R17 ;  /* 0x0000001100007388 */ /* 0x000fea0000000800 */
[----:B------:R-:W-:Y:S06]  /*0190*/  BAR.SYNC.DEFER_BLOCKING 0x0 ;  /* 0x0000000000007b1d */ /* 0x000fec0000010000 */
[----:B------:R-:W2:Y:S04]  /*01a0*/  LDG.E R8, desc[UR8][R8.64] ;  /* 0x0000000808087981 */ /* 0x000ea8000c1e1900 */
[----:B------:R-:W2:Y:S01]  /*01b0*/  LDG.E R11, desc[UR8][R10.64+0xc] ;  /* 0x00000c080a0b7981 */ /* 0x000ea2000c1e1900 */
[----:B------:R-:W-:-:S06]  /*01c0*/  ULEA UR4, UR5, UR4, 0x18 ;  /* 0x0000000405047291 */ /* 0x000fcc000f8ec0ff */
[----:B------:R-:W-:Y:S01]  /*01d0*/  LEA R12, R12, UR4, 0x2 ;  /* 0x000000040c0c7c11 */ /* 0x000fe2000f8e10ff */
[----:B0-----:R-:W-:-:S04]  /*01e0*/  IMAD.WIDE R2, R13, 0x4, R2 ;  /* 0x000000040d027825 */ /* 0x001fc800078e0202 */
[----:B--2---:R-:W-:-:S05]  /*01f0*/  FMUL R19, R8, R11 ;  /* 0x0000000b08137220 */ /* 0x004fca0000400000 */
[----:B------:R-:W-:Y:S01]  /*0200*/  STS [R12], R19 ;  /* 0x000000130c007388 */ /* 0x000fe20000000800 */
[----:B------:R-:W-:Y:S06]  /*0210*/  BAR.SYNC.DEFER_BLOCKING 0x0 ;  /* 0x0000000000007b1d */ /* 0x000fec0000010000 */
[----:B------:R-:W0:Y:S01]  /*0220*/  LDS.128 R4, [UR6] ;  /* 0x00000006ff047984 */ /* 0x000e220008000c00 */
[----:B------:R-:W-:-:S04]  /*0230*/  IMAD.WIDE R8, R15, 0x4, R2 ;  /* 0x000000040f087825 */ /* 0x000fc800078e0202 */
[----:B0-----:R-:W-:Y:S01]  /*0240*/  FADD R11, R4, R6 ;  /* 0x00000006040b7221 */ /* 0x001fe20000000000 */
[----:B------:R-:W-:-:S04]  /*0250*/  FADD R5, R5, R7 ;  /* 0x0000000705057221 */ /* 0x000fc80000000000 */
[----:B------:R-:W-:Y:S04]  /*0260*/  STG.E desc[UR8][R2.64], R11 ;  /* 0x0000000b02007986 */ /* 0x000fe8000c101908 */
[----:B------:R-:W-:Y:S01]  /*0270*/  STG.E desc[UR8][R8.64], R5 ;  /* 0x0000000508007986 */ /* 0x000fe2000c101908 */
[----:B------:R-:W-:Y:S05]  /*0280*/  EXIT ;  /* 0x000000000000794d */ /* 0x000fea0003800000 */
.L_x_0:
[----:B------:R-:W-:-:S00]  /*0290*/  BRA `(.L_x_0) ;  /* 0xfffffffc00fc7947 */ /* 0x000fc0000383ffff */
[----:B------:R-:W-:-:S00]  /*02a0*/  NOP ;  /* 0x0000000000007918 */ /* 0x000fc00000000000 */
        /* <DEDUP_REMOVED lines=13> */
.L_x_1:


//--------------------- .nv.shared._Z7mat_mulPfS_S_i --------------------------
	.section	.nv.shared._Z7mat_mulPfS_S_i,"aw",@nobits
	.sectionflags	@""
	.align	4
.nv.shared._Z7mat_mulPfS_S_i:
	.zero		1040


//--------------------- .nv.shared.reserved.0     --------------------------
	.section	.nv.shared.reserved.0,"aw",@nobits
	.weak		__nv_reservedSMEM_offset_0_alias
	.size		__nv_reservedSMEM_offset_0_alias, 0, 64
	.other		__nv_reservedSMEM_offset_0_alias,@"STO_CUDA_RESERVED_SHARED STV_DEFAULT"
__nv_reservedSMEM_offset_0_alias:
	.zero		0
	.zero		64


//--------------------- .nv.constant0._Z7mat_mulPfS_S_i --------------------------
	.section	.nv.constant0._Z7mat_mulPfS_S_i,"a",@progbits
	.sectionflags	@""
	.align	4
.nv.constant0._Z7mat_mulPfS_S_i:
	.zero		924


//--------------------- SYMBOLS --------------------------

	.type		.nv.reservedSmem.offset0,@object
	.size		.nv.reservedSmem.offset0,0x4
	.type		.nv.reservedSmem.cap,@object
	.size		.nv.reservedSmem.cap,0x4
